	.headerflags	@"EF_CUDA_TEXMODE_UNIFIED EF_CUDA_64BIT_ADDRESS EF_CUDA_ACCELERATORS EF_CUDA_SM90 EF_CUDA_VIRTUAL_SM(EF_CUDA_SM90)"
	.elftype	@"ET_EXEC"


//--------------------- .nv.info                  --------------------------
	.section	.nv.info,"",@"SHT_CUDA_INFO"
	.align	4


	//----- nvinfo : EIATTR_REGCOUNT
	.align		4
        /*0000*/ 	.byte	0x04, 0x2f
        /*0002*/ 	.short	(.L_3 - .L_2)
	.align		4
.L_2:
        /*0004*/ 	.word	index@(triton_poi_fused__native_batch_norm_legit_no_training_convolution_relu_21)
        /*0008*/ 	.word	0x00000013


	//----- nvinfo : EIATTR_MIN_STACK_SIZE
	.align		4
.L_3:
        /*000c*/ 	.byte	0x04, 0x12
        /*000e*/ 	.short	(.L_5 - .L_4)
	.align		4
.L_4:
        /*0010*/ 	.word	index@(triton_poi_fused__native_batch_norm_legit_no_training_convolution_relu_21)
        /*0014*/ 	.word	0x00000000


	//----- nvinfo : EIATTR_FRAME_SIZE
	.align		4
.L_5:
        /*0018*/ 	.byte	0x04, 0x11
        /*001a*/ 	.short	(.L_7 - .L_6)
	.align		4
.L_6:
        /*001c*/ 	.word	index@(triton_poi_fused__native_batch_norm_legit_no_training_convolution_relu_21)
        /*0020*/ 	.word	0x00000000


	//----- nvinfo : EIATTR_MIN_STACK_SIZE
	.align		4
.L_7:
        /*0024*/ 	.byte	0x04, 0x12
        /*0026*/ 	.short	(.L_9 - .L_8)
	.align		4
.L_8:
        /*0028*/ 	.word	index@(triton_poi_fused__native_batch_norm_legit_no_training_convolution_relu_21)
        /*002c*/ 	.word	0x00000000
.L_9:


//--------------------- .nv.info.triton_poi_fused__native_batch_norm_legit_no_training_convolution_relu_21 --------------------------
	.section	.nv.info.triton_poi_fused__native_batch_norm_legit_no_training_convolution_relu_21,"",@"SHT_CUDA_INFO"
	.sectionflags	@""
	.align	4


	//----- nvinfo : EIATTR_CUDA_API_VERSION
	.align		4
        /*0000*/ 	.byte	0x04, 0x37
        /*0002*/ 	.short	(.L_11 - .L_10)
.L_10:
        /*0004*/ 	.word	0x0000007c


	//----- nvinfo : EIATTR_KPARAM_INFO
	.align		4
.L_11:
        /*0008*/ 	.byte	0x04, 0x17
        /*000a*/ 	.short	(.L_13 - .L_12)
.L_12:
        /*000c*/ 	.word	0x00000000
        /*0010*/ 	.short	0x0007
        /*0012*/ 	.short	0x0038
        /*0014*/ 	.byte	0x00, 0xf0, 0x11, 0x00


	//----- nvinfo : EIATTR_KPARAM_INFO
	.align		4
.L_13:
        /*0018*/ 	.byte	0x04, 0x17
        /*001a*/ 	.short	(.L_15 - .L_14)
.L_14:
        /*001c*/ 	.word	0x00000000
        /*0020*/ 	.short	0x0006
        /*0022*/ 	.short	0x0030
        /*0024*/ 	.byte	0x00, 0xf4, 0x21, 0x00


	//----- nvinfo : EIATTR_KPARAM_INFO
	.align		4
.L_15:
        /*0028*/ 	.byte	0x04, 0x17
        /*002a*/ 	.short	(.L_17 - .L_16)
.L_16:
        /*002c*/ 	.word	0x00000000
        /*0030*/ 	.short	0x0005
        /*0032*/ 	.short	0x0028
        /*0034*/ 	.byte	0x00, 0xf4, 0x21, 0x00


	//----- nvinfo : EIATTR_KPARAM_INFO
	.align		4
.L_17:
        /*0038*/ 	.byte	0x04, 0x17
        /*003a*/ 	.short	(.L_19 - .L_18)
.L_18:
        /*003c*/ 	.word	0x00000000
        /*0040*/ 	.short	0x0004
        /*0042*/ 	.short	0x0020
        /*0044*/ 	.byte	0x00, 0xf4, 0x21, 0x00


	//----- nvinfo : EIATTR_KPARAM_INFO
	.align		4
.L_19:
        /*0048*/ 	.byte	0x04, 0x17
        /*004a*/ 	.short	(.L_21 - .L_20)
.L_20:
        /*004c*/ 	.word	0x00000000
        /*0050*/ 	.short	0x0003
        /*0052*/ 	.short	0x0018
        /*0054*/ 	.byte	0x00, 0xf4, 0x21, 0x00


	//----- nvinfo : EIATTR_KPARAM_INFO
	.align		4
.L_21:
        /*0058*/ 	.byte	0x04, 0x17
        /*005a*/ 	.short	(.L_23 - .L_22)
.L_22:
        /*005c*/ 	.word	0x00000000
        /*0060*/ 	.short	0x0002
        /*0062*/ 	.short	0x0010
        /*0064*/ 	.byte	0x00, 0xf4, 0x21, 0x00


	//----- nvinfo : EIATTR_KPARAM_INFO
	.align		4
.L_23:
        /*0068*/ 	.byte	0x04, 0x17
        /*006a*/ 	.short	(.L_25 - .L_24)
.L_24:
        /*006c*/ 	.word	0x00000000
        /*0070*/ 	.short	0x0001
        /*0072*/ 	.short	0x0008
        /*0074*/ 	.byte	0x00, 0xf4, 0x21, 0x00


	//----- nvinfo : EIATTR_KPARAM_INFO
	.align		4
.L_25:
        /*0078*/ 	.byte	0x04, 0x17
        /*007a*/ 	.short	(.L_27 - .L_26)
.L_26:
        /*007c*/ 	.word	0x00000000
        /*0080*/ 	.short	0x0000
        /*0082*/ 	.short	0x0000
        /*0084*/ 	.byte	0x00, 0xf4, 0x21, 0x00


	//----- nvinfo : EIATTR_SPARSE_MMA_MASK
	.align		4
.L_27:
        /*0088*/ 	.byte	0x03, 0x50
        /*008a*/ 	.short	0x0000


	//----- nvinfo : EIATTR_MAXREG_COUNT
	.align		4
        /*008c*/ 	.byte	0x03, 0x1b
        /*008e*/ 	.short	0x00ff


	//----- nvinfo : EIATTR_EXIT_INSTR_OFFSETS
	.align		4
        /*0090*/ 	.byte	0x04, 0x1c
        /*0092*/ 	.short	(.L_29 - .L_28)


	//   ....[0]....
.L_28:
        /*0094*/ 	.word	0x00000320


	//----- nvinfo : EIATTR_REQNTID
	.align		4
.L_29:
        /*0098*/ 	.byte	0x04, 0x10
        /*009a*/ 	.short	(.L_31 - .L_30)
.L_30:
        /*009c*/ 	.word	0x00000080
        /*00a0*/ 	.word	0x00000001
        /*00a4*/ 	.word	0x00000001


	//----- nvinfo : EIATTR_CBANK_PARAM_SIZE
	.align		4
.L_31:
        /*00a8*/ 	.byte	0x03, 0x19
        /*00aa*/ 	.short	0x003c


	//----- nvinfo : EIATTR_PARAM_CBANK
	.align		4
        /*00ac*/ 	.byte	0x04, 0x0a
        /*00ae*/ 	.short	(.L_33 - .L_32)
	.align		4
.L_32:
        /*00b0*/ 	.word	index@(.nv.constant0.triton_poi_fused__native_batch_norm_legit_no_training_convolution_relu_21)
        /*00b4*/ 	.short	0x0210
        /*00b6*/ 	.short	0x003c


	//----- nvinfo : EIATTR_SW_WAR
	.align		4
.L_33:
        /*00b8*/ 	.byte	0x04, 0x36
        /*00ba*/ 	.short	(.L_35 - .L_34)
.L_34:
        /*00bc*/ 	.word	0x00000008
.L_35:


//--------------------- .nv.callgraph             --------------------------
	.section	.nv.callgraph,"",@"SHT_CUDA_CALLGRAPH"
	.align	4
	.sectionentsize	8
	.align		4
        /*0000*/ 	.word	0x00000000
	.align		4
        /*0004*/ 	.word	0xffffffff
	.align		4
        /*0008*/ 	.word	0x00000000
	.align		4
        /*000c*/ 	.word	0xfffffffe
	.align		4
        /*0010*/ 	.word	0x00000000
	.align		4
        /*0014*/ 	.word	0xfffffffd
	.align		4
        /*0018*/ 	.word	0x00000000
	.align		4
        /*001c*/ 	.word	0xfffffffc


//--------------------- .nv.constant4             --------------------------
	.section	.nv.constant4,"a",@progbits
	.align	8
	.align		8
.nv.constant4:
        /*0000*/ 	.dword	_$_str
	.align		8
        /*0008*/ 	.dword	_$_str_$_2


//--------------------- .text.triton_poi_fused__native_batch_norm_legit_no_training_convolution_relu_21 --------------------------
	.section	.text.triton_poi_fused__native_batch_norm_legit_no_training_convolution_relu_21,"ax",@progbits
	.align	128
        .global         triton_poi_fused__native_batch_norm_legit_no_training_convolution_relu_21
        .type           triton_poi_fused__native_batch_norm_legit_no_training_convolution_relu_21,@function
        .size           triton_poi_fused__native_batch_norm_legit_no_training_convolution_relu_21,(.L_x_1 - triton_poi_fused__native_batch_norm_legit_no_training_convolution_relu_21)
        .other          triton_poi_fused__native_batch_norm_legit_no_training_convolution_relu_21,@"STO_CUDA_ENTRY STV_DEFAULT"
triton_poi_fused__native_batch_norm_legit_no_training_convolution_relu_21:
.text.triton_poi_fused__native_batch_norm_legit_no_training_convolution_relu_21:
[----:B------:R-:W-:Y:S01]  /*0000*/  LDC R1, c[0x0][0x28] ;  /* 0x00000a00ff017b82 */ /* 0x000fe20000000800 */
[----:B------:R-:W1:Y:S07]  /*0010*/  S2R R0, SR_TID.X ;  /* 0x0000000000007919 */ /* 0x000e6e0000002100 */
[----:B------:R-:W2:Y:S01]  /*0020*/  LDC.64 R10, c[0x0][0x228] ;  /* 0x00008a00ff0a7b82 */ /* 0x000ea20000000a00 */
[----:B------:R-:W-:Y:S01]  /*0030*/  ULDC.64 UR4, c[0x0][0x208] ;  /* 0x0000820000047ab9 */ /* 0x000fe20000000a00 */
[----:B------:R-:W3:Y:S06]  /*0040*/  S2R R3, SR_CTAID.X ;  /* 0x0000000000037919 */ /* 0x000eec0000002500 */
[----:B------:R-:W4:Y:S08]  /*0050*/  LDC.64 R6, c[0x0][0x218] ;  /* 0x00008600ff067b82 */ /* 0x000f300000000a00 */
[----:B------:R-:W5:Y:S08]  /*0060*/  LDC.64 R8, c[0x0][0x220] ;  /* 0x00008800ff087b82 */ /* 0x000f700000000a00 */
[----:B------:R-:W5:Y:S01]  /*0070*/  LDC.64 R12, c[0x0][0x230] ;  /* 0x00008c00ff0c7b82 */ /* 0x000f620000000a00 */
[----:B-1----:R-:W-:-:S07]  /*0080*/  LOP3.LUT R0, R0, 0x7f, RZ, 0xc0, !PT ;  /* 0x0000007f00007812 */ /* 0x002fce00078ec0ff */
[----:B------:R-:W1:Y:S01]  /*0090*/  LDC.64 R4, c[0x0][0x238] ;  /* 0x00008e00ff047b82 */ /* 0x000e620000000a00 */
[----:B---3--:R-:W-:Y:S02]  /*00a0*/  SHF.R.S32.HI R2, RZ, 0x18, R3 ;  /* 0x00000018ff027819 */ /* 0x008fe40000011403 */
[----:B------:R-:W-:Y:S02]  /*00b0*/  LEA R0, R3, R0, 0x7 ;  /* 0x0000000003007211 */ /* 0x000fe400078e38ff */
[----:B------:R-:W-:-:S04]  /*00c0*/  SGXT R3, R2, 0x1 ;  /* 0x000000010203781a */ /* 0x000fc80000000200 */
[----:B------:R-:W-:-:S04]  /*00d0*/  LEA.HI R3, R3, R0, RZ, 0x8 ;  /* 0x0000000003037211 */ /* 0x000fc800078f40ff */
[----:B------:R-:W-:-:S04]  /*00e0*/  LOP3.LUT R3, R3, 0xffffff00, RZ, 0xc0, !PT ;  /* 0xffffff0003037812 */ /* 0x000fc800078ec0ff */
[----:B------:R-:W-:Y:S02]  /*00f0*/  IADD3 R15, R0, -R3, RZ ;  /* 0x80000003000f7210 */ /* 0x000fe40007ffe0ff */
[----:B------:R-:W3:Y:S03]  /*0100*/  LDC.64 R2, c[0x0][0x210] ;  /* 0x00008400ff027b82 */ /* 0x000ee60000000a00 */
[----:B--2---:R-:W-:-:S05]  /*0110*/  IMAD.WIDE R10, R15, 0x4, R10 ;  /* 0x000000040f0a7825 */ /* 0x004fca00078e020a */
[----:B------:R2:W2:Y:S01]  /*0120*/  LDG.E.EL R16, desc[UR4][R10.64] ;  /* 0x000000040a107981 */ /* 0x0004a2000c2e1900 */
[----:B----4-:R-:W-:-:S04]  /*0130*/  IMAD.WIDE R6, R15, 0x4, R6 ;  /* 0x000000040f067825 */ /* 0x010fc800078e0206 */
[C---:B-----5:R-:W-:Y:S02]  /*0140*/  IMAD.WIDE R8, R15.reuse, 0x4, R8 ;  /* 0x000000040f087825 */ /* 0x060fe400078e0208 */
[----:B------:R4:W5:Y:S02]  /*0150*/  LDG.E.EL R7, desc[UR4][R6.64] ;  /* 0x0000000406077981 */ /* 0x000964000c2e1900 */
[----:B---3--:R-:W-:Y:S02]  /*0160*/  IMAD.WIDE R2, R0, 0x4, R2 ;  /* 0x0000000400027825 */ /* 0x008fe400078e0202 */
[----:B------:R-:W3:Y:S04]  /*0170*/  LDG.E.EL R8, desc[UR4][R8.64] ;  /* 0x0000000408087981 */ /* 0x000ee8000c2e1900 */
[----:B------:R-:W5:Y:S01]  /*0180*/  LDG.E R14, desc[UR4][R2.64] ;  /* 0x00000004020e7981 */ /* 0x000f62000c1e1900 */
[----:B0-2---:R-:W-:-:S04]  /*0190*/  IMAD.WIDE R10, R15, 0x4, R12 ;  /* 0x000000040f0a7825 */ /* 0x005fc800078e020c */
[----:B-1----:R-:W-:Y:S02]  /*01a0*/  IMAD.WIDE R12, R15, 0x4, R4 ;  /* 0x000000040f0c7825 */ /* 0x002fe400078e0204 */
[----:B------:R-:W2:Y:S01]  /*01b0*/  LDG.E.EL R10, desc[UR4][R10.64] ;  /* 0x000000040a0a7981 */ /* 0x000ea2000c2e1900 */
[----:B----4-:R-:W-:Y:S01]  /*01c0*/  HFMA2.MMA R6, -RZ, RZ, 1.625, 0 ;  /* 0x3e800000ff067435 */ /* 0x010fe200000001ff */
[----:B------:R-:W0:Y:S02]  /*01d0*/  LDC.64 R4, c[0x0][0x240] ;  /* 0x00009000ff047b82 */ /* 0x000e240000000a00 */
[----:B------:R-:W2:Y:S01]  /*01e0*/  LDG.E.EL R13, desc[UR4][R12.64] ;  /* 0x000000040c0d7981 */ /* 0x000ea2000c2e1900 */
[----:B0-----:R-:W-:-:S04]  /*01f0*/  IMAD.WIDE R4, R0, 0x4, R4 ;  /* 0x0000000400047825 */ /* 0x001fc800078e0204 */
[----:B------:R-:W-:-:S04]  /*0200*/  FADD R16, R16, 9.9999997473787516356e-06 ;  /* 0x3727c5ac10107421 */ /* 0x000fc80000000000 */
[----:B------:R-:W0:Y:S02]  /*0210*/  MUFU.SQRT R15, R16 ;  /* 0x00000010000f7308 */ /* 0x000e240000002000 */
[C---:B0-----:R-:W-:Y:S02]  /*0220*/  FSETP.GT.AND P0, PT, R15.reuse, 8.50705917302346158658e+37, PT ;  /* 0x7e8000000f00780b */ /* 0x041fe40003f04000 */
[----:B------:R-:W-:-:S11]  /*0230*/  FSETP.GEU.AND P1, PT, R15, 1.175494350822287508e-38, PT ;  /* 0x008000000f00780b */ /* 0x000fd60003f2e000 */
[----:B------:R-:W-:-:S04]  /*0240*/  @P0 FMUL R15, R15, 0.25 ;  /* 0x3e8000000f0f0820 */ /* 0x000fc80000400000 */
[----:B------:R-:W-:-:S06]  /*0250*/  @!P1 FMUL R15, R15, 16777216 ;  /* 0x4b8000000f0f9820 */ /* 0x000fcc0000400000 */
[----:B------:R-:W0:Y:S01]  /*0260*/  MUFU.RCP R15, R15 ;  /* 0x0000000f000f7308 */ /* 0x000e220000001000 */
[----:B------:R-:W-:Y:S01]  /*0270*/  FSEL R6, R6, 1, P0 ;  /* 0x3f80000006067808 */ /* 0x000fe20000000000 */
[----:B-----5:R-:W-:-:S04]  /*0280*/  FADD R7, R14, R7 ;  /* 0x000000070e077221 */ /* 0x020fc80000000000 */
[----:B------:R-:W-:Y:S01]  /*0290*/  @!P1 FMUL R6, R6, 16777216 ;  /* 0x4b80000006069820 */ /* 0x000fe20000400000 */
[----:B---3--:R-:W-:-:S03]  /*02a0*/  FADD R8, -R8, R7 ;  /* 0x0000000708087221 */ /* 0x008fc60000000100 */
[----:B0-----:R-:W-:-:S04]  /*02b0*/  FMUL R9, R15, R6 ;  /* 0x000000060f097220 */ /* 0x001fc80000400000 */
[----:B------:R-:W-:-:S04]  /*02c0*/  FMUL R8, R8, R9 ;  /* 0x0000000908087220 */ /* 0x000fc80000400000 */
[----:B--2---:R-:W-:-:S05]  /*02d0*/  FFMA R8, R10, R8, R13 ;  /* 0x000000080a087223 */ /* 0x004fca000000000d */
[----:B------:R-:W-:-:S04]  /*02e0*/  FSETP.GEU.AND P0, PT, R8, RZ, PT ;  /* 0x000000ff0800720b */ /* 0x000fc80003f0e000 */
[----:B------:R-:W-:Y:S01]  /*02f0*/  FSEL R9, R8, RZ, P0 ;  /* 0x000000ff08097208 */ /* 0x000fe20000000000 */
[----:B------:R-:W-:Y:S04]  /*0300*/  STG.E desc[UR4][R2.64], R7 ;  /* 0x0000000702007986 */ /* 0x000fe8000c101904 */
[----:B------:R-:W-:Y:S01]  /*0310*/  STG.E desc[UR4][R4.64], R9 ;  /* 0x0000000904007986 */ /* 0x000fe2000c101904 */
[----:B------:R-:W-:Y:S05]  /*0320*/  EXIT ;  /* 0x000000000000794d */ /* 0x000fea0003800000 */
.L_x_0:
[----:B------:R-:W-:-:S00]  /*0330*/  BRA `(.L_x_0) ;  /* 0xfffffffc00fc7947 */ /* 0x000fc0000383ffff */
[----:B------:R-:W-:-:S00]  /*0340*/  NOP ;  /* 0x0000000000007918 */ /* 0x000fc00000000000 */
        /* <DEDUP_REMOVED lines=11> */
.L_x_1:


//--------------------- .nv.global.init           --------------------------
	.section	.nv.global.init,"aw",@progbits
.nv.global.init:
	.type		_$_str,@object
	.size		_$_str,(_$_str_$_2 - _$_str)
_$_str:
        /*0000*/ 	.byte	0x5f, 0x5f, 0x43, 0x55, 0x44, 0x41, 0x5f, 0x46, 0x54, 0x5a, 0x00
	.type		_$_str_$_2,@object
	.size		_$_str_$_2,(.L_1 - _$_str_$_2)
_$_str_$_2:
        /*000b*/ 	.byte	0x5f, 0x5f, 0x43, 0x55, 0x44, 0x41, 0x5f, 0x50, 0x52, 0x45, 0x43, 0x5f, 0x53, 0x51, 0x52, 0x54
        /*001b*/ 	.byte	0x00
.L_1:


//--------------------- .nv.constant0.triton_poi_fused__native_batch_norm_legit_no_training_convolution_relu_21 --------------------------
	.section	.nv.constant0.triton_poi_fused__native_batch_norm_legit_no_training_convolution_relu_21,"a",@progbits
	.sectionflags	@""
	.align	4
.nv.constant0.triton_poi_fused__native_batch_norm_legit_no_training_convolution_relu_21:
	.zero		588
